//
// Generated by NVIDIA NVVM Compiler
//
// Compiler Build ID: CL-36424714
// Cuda compilation tools, release 13.0, V13.0.88
// Based on NVVM 20.0.0
//

.version 9.0
.target sm_100
.address_size 64

	// .globl	_Z13primitive_addPfS_S_m

.visible .entry _Z13primitive_addPfS_S_m(
	.param .u64 .ptr .align 1 _Z13primitive_addPfS_S_m_param_0,
	.param .u64 .ptr .align 1 _Z13primitive_addPfS_S_m_param_1,
	.param .u64 .ptr .align 1 _Z13primitive_addPfS_S_m_param_2,
	.param .u64 _Z13primitive_addPfS_S_m_param_3
)
{
	.reg .pred 	%p<3>;
	.reg .b32 	%r<10>;
	.reg .b32 	%f<4>;
	.reg .b64 	%rd<16>;

	ld.param.u64 	%rd7, [_Z13primitive_addPfS_S_m_param_0];
	ld.param.u64 	%rd8, [_Z13primitive_addPfS_S_m_param_1];
	ld.param.u64 	%rd9, [_Z13primitive_addPfS_S_m_param_2];
	ld.param.u64 	%rd10, [_Z13primitive_addPfS_S_m_param_3];
	mov.u32 	%r6, %tid.x;
	mov.u32 	%r7, %ctaid.x;
	mov.u32 	%r1, %ntid.x;
	mad.lo.s32 	%r9, %r7, %r1, %r6;
	cvt.s64.s32 	%rd15, %r9;
	setp.le.u64 	%p1, %rd10, %rd15;
	@%p1 bra 	$L__BB0_3;
	mov.u32 	%r8, %nctaid.x;
	mul.lo.s32 	%r3, %r1, %r8;
	cvta.to.global.u64 	%rd2, %rd7;
	cvta.to.global.u64 	%rd3, %rd8;
	cvta.to.global.u64 	%rd4, %rd9;
$L__BB0_2:
	shl.b64 	%rd11, %rd15, 2;
	add.s64 	%rd12, %rd2, %rd11;
	ld.global.f32 	%f1, [%rd12];
	add.s64 	%rd13, %rd3, %rd11;
	ld.global.f32 	%f2, [%rd13];
	add.f32 	%f3, %f1, %f2;
	add.s64 	%rd14, %rd4, %rd11;
	st.global.f32 	[%rd14], %f3;
	add.s32 	%r9, %r9, %r3;
	cvt.s64.s32 	%rd15, %r9;
	setp.gt.u64 	%p2, %rd10, %rd15;
	@%p2 bra 	$L__BB0_2;
$L__BB0_3:
	ret;

}


// ===== COMPILED SASS (sm_100) =====

	.target	sm_100

	.elftype	@"ET_EXEC"


//--------------------- .note.nv.tkinfo           --------------------------
	.section	.note.nv.tkinfo,"",@"SHT_NOTE"
	.sectionflags	@"SHF_NOTE_NV_TKINFO"
	.tkinfo
        /*0018*/ 	.word	0x00000002
        /*0030*/ 	.string	""
        /*0030*/ 	.string	"ptxas"
        /*0030*/ 	.string	"Cuda compilation tools, release 13.0, V13.0.88"
        /*0030*/ 	.string	"Build cuda_13.0.r13.0/compiler.36424714_0"
        /*0030*/ 	.string	"-arch sm_100 -m 64 "



//--------------------- .note.nv.cuinfo           --------------------------
	.section	.note.nv.cuinfo,"",@"SHT_NOTE"
	.sectionflags	@"SHF_NOTE_NV_CUINFO"
        /*0018*/ 	.short	0x0002
        /*001a*/ 	.short	0x0064
        /*001c*/ 	.short	0x0082
	.zero		2


//--------------------- .nv.info                  --------------------------
	.section	.nv.info,"",@"SHT_CUDA_INFO"
	.align	4


	//----- nvinfo : EIATTR_REGCOUNT
	.align		4
        /*0000*/ 	.byte	0x04, 0x2f
        /*0002*/ 	.short	(.L_1 - .L_0)
	.align		4
.L_0:
        /*0004*/ 	.word	index@(_Z13primitive_addPfS_S_m)
        /*0008*/ 	.word	0x00000010


	//----- nvinfo : EIATTR_FRAME_SIZE
	.align		4
.L_1:
        /*000c*/ 	.byte	0x04, 0x11
        /*000e*/ 	.short	(.L_3 - .L_2)
	.align		4
.L_2:
        /*0010*/ 	.word	index@(_Z13primitive_addPfS_S_m)
        /*0014*/ 	.word	0x00000000


	//----- nvinfo : EIATTR_MIN_STACK_SIZE
	.align		4
.L_3:
        /*0018*/ 	.byte	0x04, 0x12
        /*001a*/ 	.short	(.L_5 - .L_4)
	.align		4
.L_4:
        /*001c*/ 	.word	index@(_Z13primitive_addPfS_S_m)
        /*0020*/ 	.word	0x00000000
.L_5:


//--------------------- .nv.compat                --------------------------
	.section	.nv.compat,"",@"SHT_CUDA_COMPAT_INFO"
	.align	4
        /*0000*/ 	.byte	0x02, 0x09, 0x00, 0x00, 0x02, 0x02, 0x01, 0x00, 0x02, 0x05, 0x05, 0x00, 0x03, 0x07, 0x01, 0x01
        /*0010*/ 	.byte	0x02, 0x03, 0x00, 0x00, 0x02, 0x06, 0x01, 0x00, 0x04, 0x0b, 0x08, 0x00, 0x09, 0x00, 0x00, 0x00
        /*0020*/ 	.byte	0x00, 0x00, 0x00, 0x00


//--------------------- .nv.info._Z13primitive_addPfS_S_m --------------------------
	.section	.nv.info._Z13primitive_addPfS_S_m,"",@"SHT_CUDA_INFO"
	.sectionflags	@""
	.align	4


	//----- nvinfo : EIATTR_CUDA_API_VERSION
	.align		4
        /*0000*/ 	.byte	0x04, 0x37
        /*0002*/ 	.short	(.L_7 - .L_6)
.L_6:
        /*0004*/ 	.word	0x00000082


	//----- nvinfo : EIATTR_KPARAM_INFO
	.align		4
.L_7:
        /*0008*/ 	.byte	0x04, 0x17
        /*000a*/ 	.short	(.L_9 - .L_8)
.L_8:
        /*000c*/ 	.word	0x00000000
        /*0010*/ 	.short	0x0003
        /*0012*/ 	.short	0x0018
        /*0014*/ 	.byte	0x00, 0xf0, 0x21, 0x00


	//----- nvinfo : EIATTR_KPARAM_INFO
	.align		4
.L_9:
        /*0018*/ 	.byte	0x04, 0x17
        /*001a*/ 	.short	(.L_11 - .L_10)
.L_10:
        /*001c*/ 	.word	0x00000000
        /*0020*/ 	.short	0x0002
        /*0022*/ 	.short	0x0010
        /*0024*/ 	.byte	0x00, 0xf5, 0x21, 0x00


	//----- nvinfo : EIATTR_KPARAM_INFO
	.align		4
.L_11:
        /*0028*/ 	.byte	0x04, 0x17
        /*002a*/ 	.short	(.L_13 - .L_12)
.L_12:
        /*002c*/ 	.word	0x00000000
        /*0030*/ 	.short	0x0001
        /*0032*/ 	.short	0x0008
        /*0034*/ 	.byte	0x00, 0xf5, 0x21, 0x00


	//----- nvinfo : EIATTR_KPARAM_INFO
	.align		4
.L_13:
        /*0038*/ 	.byte	0x04, 0x17
        /*003a*/ 	.short	(.L_15 - .L_14)
.L_14:
        /*003c*/ 	.word	0x00000000
        /*0040*/ 	.short	0x0000
        /*0042*/ 	.short	0x0000
        /*0044*/ 	.byte	0x00, 0xf5, 0x21, 0x00


	//----- nvinfo : EIATTR_SPARSE_MMA_MASK
	.align		4
.L_15:
        /*0048*/ 	.byte	0x03, 0x50
        /*004a*/ 	.short	0x0000


	//----- nvinfo : EIATTR_MAXREG_COUNT
	.align		4
        /*004c*/ 	.byte	0x03, 0x1b
        /*004e*/ 	.short	0x00ff


	//----- nvinfo : EIATTR_MERCURY_ISA_VERSION
	.align		4
        /*0050*/ 	.byte	0x03, 0x5f
        /*0052*/ 	.short	0x0101


	//----- nvinfo : EIATTR_VRC_CTA_INIT_COUNT
	.align		4
        /*0054*/ 	.byte	0x02, 0x4a
	.zero		1
	.zero		1


	//----- nvinfo : EIATTR_EXIT_INSTR_OFFSETS
	.align		4
        /*0058*/ 	.byte	0x04, 0x1c
        /*005a*/ 	.short	(.L_17 - .L_16)


	//   ....[0]....
.L_16:
        /*005c*/ 	.word	0x00000090


	//   ....[1]....
        /*0060*/ 	.word	0x00000230


	//----- nvinfo : EIATTR_CRS_STACK_SIZE
	.align		4
.L_17:
        /*0064*/ 	.byte	0x04, 0x1e
        /*0066*/ 	.short	(.L_19 - .L_18)
.L_18:
        /*0068*/ 	.word	0x00000000


	//----- nvinfo : EIATTR_CBANK_PARAM_SIZE
	.align		4
.L_19:
        /*006c*/ 	.byte	0x03, 0x19
        /*006e*/ 	.short	0x0020


	//----- nvinfo : EIATTR_PARAM_CBANK
	.align		4
        /*0070*/ 	.byte	0x04, 0x0a
        /*0072*/ 	.short	(.L_21 - .L_20)
	.align		4
.L_20:
        /*0074*/ 	.word	index@(.nv.constant0._Z13primitive_addPfS_S_m)
        /*0078*/ 	.short	0x0380
        /*007a*/ 	.short	0x0020


	//----- nvinfo : EIATTR_SW_WAR
	.align		4
.L_21:
        /*007c*/ 	.byte	0x04, 0x36
        /*007e*/ 	.short	(.L_23 - .L_22)
.L_22:
        /*0080*/ 	.word	0x00000008
.L_23:


//--------------------- .nv.callgraph             --------------------------
	.section	.nv.callgraph,"",@"SHT_CUDA_CALLGRAPH"
	.align	4
	.sectionentsize	8
	.align		4
        /*0000*/ 	.word	0x00000000
	.align		4
        /*0004*/ 	.word	0xffffffff
	.align		4
        /*0008*/ 	.word	0x00000000
	.align		4
        /*000c*/ 	.word	0xfffffffe
	.align		4
        /*0010*/ 	.word	0x00000000
	.align		4
        /*0014*/ 	.word	0xfffffffd
	.align		4
        /*0018*/ 	.word	0x00000000
	.align		4
        /*001c*/ 	.word	0xfffffffc


//--------------------- .text._Z13primitive_addPfS_S_m --------------------------
	.section	.text._Z13primitive_addPfS_S_m,"ax",@progbits
	.align	128
        .global         _Z13primitive_addPfS_S_m
        .type           _Z13primitive_addPfS_S_m,@function
        .size           _Z13primitive_addPfS_S_m,(.L_x_2 - _Z13primitive_addPfS_S_m)
        .other          _Z13primitive_addPfS_S_m,@"STO_CUDA_ENTRY STV_DEFAULT"
_Z13primitive_addPfS_S_m:
.text._Z13primitive_addPfS_S_m:
[----:B------:R-:W-:Y:S01]  /*0000*/  LDC R1, c[0x0][0x37c] ;  /* 0x0000df00ff017b82 */ /* 0x000fe20000000800 */
[----:B------:R-:W0:Y:S07]  /*0010*/  S2R R0, SR_TID.X ;  /* 0x0000000000007919 */ /* 0x000e2e0000002100 */
[----:B------:R-:W0:Y:S01]  /*0020*/  S2UR UR4, SR_CTAID.X ;  /* 0x00000000000479c3 */ /* 0x000e220000002500 */
[----:B------:R-:W1:Y:S07]  /*0030*/  LDCU.64 UR8, c[0x0][0x398] ;  /* 0x00007300ff0877ac */ /* 0x000e6e0008000a00 */
[----:B------:R-:W0:Y:S02]  /*0040*/  LDC R9, c[0x0][0x360] ;  /* 0x0000d800ff097b82 */ /* 0x000e240000000800 */
[----:B0-----:R-:W-:-:S05]  /*0050*/  IMAD R0, R9, UR4, R0 ;  /* 0x0000000409007c24 */ /* 0x001fca000f8e0200 */
[----:B-1----:R-:W-:Y:S02]  /*0060*/  ISETP.GE.U32.AND P0, PT, R0, UR8, PT ;  /* 0x0000000800007c0c */ /* 0x002fe4000bf06070 */
[----:B------:R-:W-:-:S04]  /*0070*/  SHF.R.S32.HI R2, RZ, 0x1f, R0 ;  /* 0x0000001fff027819 */ /* 0x000fc80000011400 */
[----:B------:R-:W-:-:S13]  /*0080*/  ISETP.GE.U32.AND.EX P0, PT, R2, UR9, PT, P0 ;  /* 0x0000000902007c0c */ /* 0x000fda000bf06100 */
[----:B------:R-:W-:Y:S05]  /*0090*/  @P0 EXIT ;  /* 0x000000000000094d */ /* 0x000fea0003800000 */
[----:B------:R-:W0:Y:S01]  /*00a0*/  LDCU UR4, c[0x0][0x370] ;  /* 0x00006e00ff0477ac */ /* 0x000e220008000800 */
[----:B------:R-:W-:Y:S02]  /*00b0*/  IMAD.MOV.U32 R13, RZ, RZ, R2 ;  /* 0x000000ffff0d7224 */ /* 0x000fe400078e0002 */
[----:B------:R-:W-:Y:S01]  /*00c0*/  IMAD.MOV.U32 R8, RZ, RZ, R0 ;  /* 0x000000ffff087224 */ /* 0x000fe200078e0000 */
[----:B------:R-:W1:Y:S01]  /*00d0*/  LDCU.64 UR6, c[0x0][0x358] ;  /* 0x00006b00ff0677ac */ /* 0x000e620008000a00 */
[----:B------:R-:W2:Y:S01]  /*00e0*/  LDCU.64 UR10, c[0x0][0x390] ;  /* 0x00007200ff0a77ac */ /* 0x000ea20008000a00 */
[----:B------:R-:W3:Y:S01]  /*00f0*/  LDCU.128 UR12, c[0x0][0x380] ;  /* 0x00007000ff0c77ac */ /* 0x000ee20008000c00 */
[----:B0-----:R-:W-:-:S07]  /*0100*/  IMAD R9, R9, UR4, RZ ;  /* 0x0000000409097c24 */ /* 0x001fce000f8e02ff */
.L_x_0:
[C---:B0-----:R-:W-:Y:S01]  /*0110*/  IMAD.SHL.U32 R6, R8.reuse, 0x4, RZ ;  /* 0x0000000408067824 */ /* 0x041fe200078e00ff */
[----:B------:R-:W-:-:S04]  /*0120*/  SHF.L.U64.HI R7, R8, 0x2, R13 ;  /* 0x0000000208077819 */ /* 0x000fc8000001020d */
[C---:B---3--:R-:W-:Y:S02]  /*0130*/  IADD3 R4, P1, PT, R6.reuse, UR14, RZ ;  /* 0x0000000e06047c10 */ /* 0x048fe4000ff3e0ff */
[----:B------:R-:W-:Y:S02]  /*0140*/  IADD3 R2, P0, PT, R6, UR12, RZ ;  /* 0x0000000c06027c10 */ /* 0x000fe4000ff1e0ff */
[C---:B------:R-:W-:Y:S02]  /*0150*/  IADD3.X R5, PT, PT, R7.reuse, UR15, RZ, P1, !PT ;  /* 0x0000000f07057c10 */ /* 0x040fe40008ffe4ff */
[----:B------:R-:W-:-:S04]  /*0160*/  IADD3.X R3, PT, PT, R7, UR13, RZ, P0, !PT ;  /* 0x0000000d07037c10 */ /* 0x000fc800087fe4ff */
[----:B-1----:R-:W3:Y:S04]  /*0170*/  LDG.E R5, desc[UR6][R4.64] ;  /* 0x0000000604057981 */ /* 0x002ee8000c1e1900 */
[----:B------:R-:W3:Y:S01]  /*0180*/  LDG.E R2, desc[UR6][R2.64] ;  /* 0x0000000602027981 */ /* 0x000ee2000c1e1900 */
[----:B--2---:R-:W-:Y:S01]  /*0190*/  IADD3 R6, P0, PT, R6, UR10, RZ ;  /* 0x0000000a06067c10 */ /* 0x004fe2000ff1e0ff */
[----:B------:R-:W-:-:S03]  /*01a0*/  IMAD.IADD R8, R9, 0x1, R0 ;  /* 0x0000000109087824 */ /* 0x000fc600078e0200 */
[----:B------:R-:W-:Y:S02]  /*01b0*/  IADD3.X R7, PT, PT, R7, UR11, RZ, P0, !PT ;  /* 0x0000000b07077c10 */ /* 0x000fe400087fe4ff */
[----:B------:R-:W-:Y:S02]  /*01c0*/  ISETP.GE.U32.AND P0, PT, R8, UR8, PT ;  /* 0x0000000808007c0c */ /* 0x000fe4000bf06070 */
[----:B------:R-:W-:-:S04]  /*01d0*/  SHF.R.S32.HI R13, RZ, 0x1f, R8 ;  /* 0x0000001fff0d7819 */ /* 0x000fc80000011408 */
[----:B------:R-:W-:Y:S01]  /*01e0*/  ISETP.GE.U32.AND.EX P0, PT, R13, UR9, PT, P0 ;  /* 0x000000090d007c0c */ /* 0x000fe2000bf06100 */
[----:B------:R-:W-:Y:S02]  /*01f0*/  IMAD.MOV.U32 R0, RZ, RZ, R8 ;  /* 0x000000ffff007224 */ /* 0x000fe400078e0008 */
[----:B---3--:R-:W-:-:S05]  /*0200*/  FADD R11, R2, R5 ;  /* 0x00000005020b7221 */ /* 0x008fca0000000000 */
[----:B------:R0:W-:Y:S05]  /*0210*/  STG.E desc[UR6][R6.64], R11 ;  /* 0x0000000b06007986 */ /* 0x0001ea000c101906 */
[----:B------:R-:W-:Y:S05]  /*0220*/  @!P0 BRA `(.L_x_0) ;  /* 0xfffffffc00b88947 */ /* 0x000fea000383ffff */
[----:B------:R-:W-:Y:S05]  /*0230*/  EXIT ;  /* 0x000000000000794d */ /* 0x000fea0003800000 */
.L_x_1:
[----:B------:R-:W-:-:S00]  /*0240*/  BRA `(.L_x_1) ;  /* 0xfffffffc00fc7947 */ /* 0x000fc0000383ffff */
[----:B------:R-:W-:-:S00]  /*0250*/  NOP ;  /* 0x0000000000007918 */ /* 0x000fc00000000000 */
        /* <DEDUP_REMOVED lines=10> */
.L_x_2:


//--------------------- .nv.shared.reserved.0     --------------------------
	.section	.nv.shared.reserved.0,"aw",@nobits
	.weak		__nv_reservedSMEM_offset_0_alias
	.size		__nv_reservedSMEM_offset_0_alias, 0, 64
	.other		__nv_reservedSMEM_offset_0_alias,@"STO_CUDA_RESERVED_SHARED STV_DEFAULT"
__nv_reservedSMEM_offset_0_alias:
	.zero		0
	.zero		64


//--------------------- .nv.constant0._Z13primitive_addPfS_S_m --------------------------
	.section	.nv.constant0._Z13primitive_addPfS_S_m,"a",@progbits
	.sectionflags	@""
	.align	4
.nv.constant0._Z13primitive_addPfS_S_m:
	.zero		928


//--------------------- SYMBOLS --------------------------

	.type		.nv.reservedSmem.offset0,@object
	.size		.nv.reservedSmem.offset0,0x4
